	.headerflags	@"EF_CUDA_TEXMODE_UNIFIED EF_CUDA_64BIT_ADDRESS EF_CUDA_ACCELERATORS EF_CUDA_SM90 EF_CUDA_VIRTUAL_SM(EF_CUDA_SM90)"
	.elftype	@"ET_EXEC"


//--------------------- .nv.info                  --------------------------
	.section	.nv.info,"",@"SHT_CUDA_INFO"
	.align	4


	//----- nvinfo : EIATTR_REGCOUNT
	.align		4
        /*0000*/ 	.byte	0x04, 0x2f
        /*0002*/ 	.short	(.L_3 - .L_2)
	.align		4
.L_2:
        /*0004*/ 	.word	index@(triton_poi_fused__native_batch_norm_legit_no_training_add_relu_59)
        /*0008*/ 	.word	0x0000001c


	//----- nvinfo : EIATTR_MIN_STACK_SIZE
	.align		4
.L_3:
        /*000c*/ 	.byte	0x04, 0x12
        /*000e*/ 	.short	(.L_5 - .L_4)
	.align		4
.L_4:
        /*0010*/ 	.word	index@(triton_poi_fused__native_batch_norm_legit_no_training_add_relu_59)
        /*0014*/ 	.word	0x00000000


	//----- nvinfo : EIATTR_FRAME_SIZE
	.align		4
.L_5:
        /*0018*/ 	.byte	0x04, 0x11
        /*001a*/ 	.short	(.L_7 - .L_6)
	.align		4
.L_6:
        /*001c*/ 	.word	index@(triton_poi_fused__native_batch_norm_legit_no_training_add_relu_59)
        /*0020*/ 	.word	0x00000000


	//----- nvinfo : EIATTR_MIN_STACK_SIZE
	.align		4
.L_7:
        /*0024*/ 	.byte	0x04, 0x12
        /*0026*/ 	.short	(.L_9 - .L_8)
	.align		4
.L_8:
        /*0028*/ 	.word	index@(triton_poi_fused__native_batch_norm_legit_no_training_add_relu_59)
        /*002c*/ 	.word	0x00000000
.L_9:


//--------------------- .nv.info.triton_poi_fused__native_batch_norm_legit_no_training_add_relu_59 --------------------------
	.section	.nv.info.triton_poi_fused__native_batch_norm_legit_no_training_add_relu_59,"",@"SHT_CUDA_INFO"
	.sectionflags	@""
	.align	4


	//----- nvinfo : EIATTR_CUDA_API_VERSION
	.align		4
        /*0000*/ 	.byte	0x04, 0x37
        /*0002*/ 	.short	(.L_11 - .L_10)
.L_10:
        /*0004*/ 	.word	0x0000007c


	//----- nvinfo : EIATTR_KPARAM_INFO
	.align		4
.L_11:
        /*0008*/ 	.byte	0x04, 0x17
        /*000a*/ 	.short	(.L_13 - .L_12)
.L_12:
        /*000c*/ 	.word	0x00000000
        /*0010*/ 	.short	0x000b
        /*0012*/ 	.short	0x0058
        /*0014*/ 	.byte	0x00, 0xf0, 0x11, 0x00


	//----- nvinfo : EIATTR_KPARAM_INFO
	.align		4
.L_13:
        /*0018*/ 	.byte	0x04, 0x17
        /*001a*/ 	.short	(.L_15 - .L_14)
.L_14:
        /*001c*/ 	.word	0x00000000
        /*0020*/ 	.short	0x000a
        /*0022*/ 	.short	0x0050
        /*0024*/ 	.byte	0x00, 0xf4, 0x21, 0x00


	//----- nvinfo : EIATTR_KPARAM_INFO
	.align		4
.L_15:
        /*0028*/ 	.byte	0x04, 0x17
        /*002a*/ 	.short	(.L_17 - .L_16)
.L_16:
        /*002c*/ 	.word	0x00000000
        /*0030*/ 	.short	0x0009
        /*0032*/ 	.short	0x0048
        /*0034*/ 	.byte	0x00, 0xf4, 0x21, 0x00


	//----- nvinfo : EIATTR_KPARAM_INFO
	.align		4
.L_17:
        /*0038*/ 	.byte	0x04, 0x17
        /*003a*/ 	.short	(.L_19 - .L_18)
.L_18:
        /*003c*/ 	.word	0x00000000
        /*0040*/ 	.short	0x0008
        /*0042*/ 	.short	0x0040
        /*0044*/ 	.byte	0x00, 0xf4, 0x21, 0x00


	//----- nvinfo : EIATTR_KPARAM_INFO
	.align		4
.L_19:
        /*0048*/ 	.byte	0x04, 0x17
        /*004a*/ 	.short	(.L_21 - .L_20)
.L_20:
        /*004c*/ 	.word	0x00000000
        /*0050*/ 	.short	0x0007
        /*0052*/ 	.short	0x0038
        /*0054*/ 	.byte	0x00, 0xf4, 0x21, 0x00


	//----- nvinfo : EIATTR_KPARAM_INFO
	.align		4
.L_21:
        /*0058*/ 	.byte	0x04, 0x17
        /*005a*/ 	.short	(.L_23 - .L_22)
.L_22:
        /*005c*/ 	.word	0x00000000
        /*0060*/ 	.short	0x0006
        /*0062*/ 	.short	0x0030
        /*0064*/ 	.byte	0x00, 0xf4, 0x21, 0x00


	//----- nvinfo : EIATTR_KPARAM_INFO
	.align		4
.L_23:
        /*0068*/ 	.byte	0x04, 0x17
        /*006a*/ 	.short	(.L_25 - .L_24)
.L_24:
        /*006c*/ 	.word	0x00000000
        /*0070*/ 	.short	0x0005
        /*0072*/ 	.short	0x0028
        /*0074*/ 	.byte	0x00, 0xf4, 0x21, 0x00


	//----- nvinfo : EIATTR_KPARAM_INFO
	.align		4
.L_25:
        /*0078*/ 	.byte	0x04, 0x17
        /*007a*/ 	.short	(.L_27 - .L_26)
.L_26:
        /*007c*/ 	.word	0x00000000
        /*0080*/ 	.short	0x0004
        /*0082*/ 	.short	0x0020
        /*0084*/ 	.byte	0x00, 0xf4, 0x21, 0x00


	//----- nvinfo : EIATTR_KPARAM_INFO
	.align		4
.L_27:
        /*0088*/ 	.byte	0x04, 0x17
        /*008a*/ 	.short	(.L_29 - .L_28)
.L_28:
        /*008c*/ 	.word	0x00000000
        /*0090*/ 	.short	0x0003
        /*0092*/ 	.short	0x0018
        /*0094*/ 	.byte	0x00, 0xf4, 0x21, 0x00


	//----- nvinfo : EIATTR_KPARAM_INFO
	.align		4
.L_29:
        /*0098*/ 	.byte	0x04, 0x17
        /*009a*/ 	.short	(.L_31 - .L_30)
.L_30:
        /*009c*/ 	.word	0x00000000
        /*00a0*/ 	.short	0x0002
        /*00a2*/ 	.short	0x0010
        /*00a4*/ 	.byte	0x00, 0xf4, 0x21, 0x00


	//----- nvinfo : EIATTR_KPARAM_INFO
	.align		4
.L_31:
        /*00a8*/ 	.byte	0x04, 0x17
        /*00aa*/ 	.short	(.L_33 - .L_32)
.L_32:
        /*00ac*/ 	.word	0x00000000
        /*00b0*/ 	.short	0x0001
        /*00b2*/ 	.short	0x0008
        /*00b4*/ 	.byte	0x00, 0xf4, 0x21, 0x00


	//----- nvinfo : EIATTR_KPARAM_INFO
	.align		4
.L_33:
        /*00b8*/ 	.byte	0x04, 0x17
        /*00ba*/ 	.short	(.L_35 - .L_34)
.L_34:
        /*00bc*/ 	.word	0x00000000
        /*00c0*/ 	.short	0x0000
        /*00c2*/ 	.short	0x0000
        /*00c4*/ 	.byte	0x00, 0xf4, 0x21, 0x00


	//----- nvinfo : EIATTR_SPARSE_MMA_MASK
	.align		4
.L_35:
        /*00c8*/ 	.byte	0x03, 0x50
        /*00ca*/ 	.short	0x0000


	//----- nvinfo : EIATTR_MAXREG_COUNT
	.align		4
        /*00cc*/ 	.byte	0x03, 0x1b
        /*00ce*/ 	.short	0x00ff


	//----- nvinfo : EIATTR_EXIT_INSTR_OFFSETS
	.align		4
        /*00d0*/ 	.byte	0x04, 0x1c
        /*00d2*/ 	.short	(.L_37 - .L_36)


	//   ....[0]....
.L_36:
        /*00d4*/ 	.word	0x000004a0


	//----- nvinfo : EIATTR_REQNTID
	.align		4
.L_37:
        /*00d8*/ 	.byte	0x04, 0x10
        /*00da*/ 	.short	(.L_39 - .L_38)
.L_38:
        /*00dc*/ 	.word	0x00000080
        /*00e0*/ 	.word	0x00000001
        /*00e4*/ 	.word	0x00000001


	//----- nvinfo : EIATTR_CBANK_PARAM_SIZE
	.align		4
.L_39:
        /*00e8*/ 	.byte	0x03, 0x19
        /*00ea*/ 	.short	0x005c


	//----- nvinfo : EIATTR_PARAM_CBANK
	.align		4
        /*00ec*/ 	.byte	0x04, 0x0a
        /*00ee*/ 	.short	(.L_41 - .L_40)
	.align		4
.L_40:
        /*00f0*/ 	.word	index@(.nv.constant0.triton_poi_fused__native_batch_norm_legit_no_training_add_relu_59)
        /*00f4*/ 	.short	0x0210
        /*00f6*/ 	.short	0x005c


	//----- nvinfo : EIATTR_SW_WAR
	.align		4
.L_41:
        /*00f8*/ 	.byte	0x04, 0x36
        /*00fa*/ 	.short	(.L_43 - .L_42)
.L_42:
        /*00fc*/ 	.word	0x00000008
.L_43:


//--------------------- .nv.callgraph             --------------------------
	.section	.nv.callgraph,"",@"SHT_CUDA_CALLGRAPH"
	.align	4
	.sectionentsize	8
	.align		4
        /*0000*/ 	.word	0x00000000
	.align		4
        /*0004*/ 	.word	0xffffffff
	.align		4
        /*0008*/ 	.word	0x00000000
	.align		4
        /*000c*/ 	.word	0xfffffffe
	.align		4
        /*0010*/ 	.word	0x00000000
	.align		4
        /*0014*/ 	.word	0xfffffffd
	.align		4
        /*0018*/ 	.word	0x00000000
	.align		4
        /*001c*/ 	.word	0xfffffffc


//--------------------- .nv.constant4             --------------------------
	.section	.nv.constant4,"a",@progbits
	.align	8
	.align		8
.nv.constant4:
        /*0000*/ 	.dword	_$_str
	.align		8
        /*0008*/ 	.dword	_$_str_$_2


//--------------------- .text.triton_poi_fused__native_batch_norm_legit_no_training_add_relu_59 --------------------------
	.section	.text.triton_poi_fused__native_batch_norm_legit_no_training_add_relu_59,"ax",@progbits
	.align	128
        .global         triton_poi_fused__native_batch_norm_legit_no_training_add_relu_59
        .type           triton_poi_fused__native_batch_norm_legit_no_training_add_relu_59,@function
        .size           triton_poi_fused__native_batch_norm_legit_no_training_add_relu_59,(.L_x_1 - triton_poi_fused__native_batch_norm_legit_no_training_add_relu_59)
        .other          triton_poi_fused__native_batch_norm_legit_no_training_add_relu_59,@"STO_CUDA_ENTRY STV_DEFAULT"
triton_poi_fused__native_batch_norm_legit_no_training_add_relu_59:
.text.triton_poi_fused__native_batch_norm_legit_no_training_add_relu_59:
[----:B------:R-:W-:Y:S01]  /*0000*/  LDC R1, c[0x0][0x28] ;  /* 0x00000a00ff017b82 */ /* 0x000fe20000000800 */
[----:B------:R-:W1:Y:S07]  /*0010*/  S2R R10, SR_TID.X ;  /* 0x00000000000a7919 */ /* 0x000e6e0000002100 */
[----:B------:R-:W2:Y:S01]  /*0020*/  LDC.64 R14, c[0x0][0x228] ;  /* 0x00008a00ff0e7b82 */ /* 0x000ea20000000a00 */
[----:B------:R-:W-:Y:S01]  /*0030*/  ULDC.64 UR4, c[0x0][0x208] ;  /* 0x0000820000047ab9 */ /* 0x000fe20000000a00 */
[----:B------:R-:W3:Y:S06]  /*0040*/  S2R R3, SR_CTAID.X ;  /* 0x0000000000037919 */ /* 0x000eec0000002500 */
[----:B------:R-:W4:Y:S08]  /*0050*/  LDC.64 R22, c[0x0][0x250] ;  /* 0x00009400ff167b82 */ /* 0x000f300000000a00 */
[----:B------:R-:W5:Y:S08]  /*0060*/  LDC.64 R18, c[0x0][0x248] ;  /* 0x00009200ff127b82 */ /* 0x000f700000000a00 */
[----:B------:R-:W5:Y:S01]  /*0070*/  LDC.64 R24, c[0x0][0x218] ;  /* 0x00008600ff187b82 */ /* 0x000f620000000a00 */
[----:B-1----:R-:W-:-:S07]  /*0080*/  LOP3.LUT R10, R10, 0x7f, RZ, 0xc0, !PT ;  /* 0x0000007f0a0a7812 */ /* 0x002fce00078ec0ff */
[----:B------:R-:W1:Y:S01]  /*0090*/  LDC.64 R16, c[0x0][0x220] ;  /* 0x00008800ff107b82 */ /* 0x000e620000000a00 */
[----:B---3--:R-:W-:Y:S02]  /*00a0*/  SHF.R.S32.HI R0, RZ, 0x18, R3 ;  /* 0x00000018ff007819 */ /* 0x008fe40000011403 */
[----:B------:R-:W-:Y:S02]  /*00b0*/  LEA R10, R3, R10, 0x7 ;  /* 0x0000000a030a7211 */ /* 0x000fe400078e38ff */
[----:B------:R-:W-:-:S03]  /*00c0*/  SGXT R3, R0, 0x1 ;  /* 0x000000010003781a */ /* 0x000fc60000000200 */
[----:B------:R-:W3:Y:S01]  /*00d0*/  LDC.64 R20, c[0x0][0x240] ;  /* 0x00009000ff147b82 */ /* 0x000ee20000000a00 */
[----:B------:R-:W-:-:S04]  /*00e0*/  LEA.HI R3, R3, R10, RZ, 0xb ;  /* 0x0000000a03037211 */ /* 0x000fc800078f58ff */
[----:B------:R-:W-:-:S03]  /*00f0*/  LOP3.LUT R3, R3, 0xfffff800, RZ, 0xc0, !PT ;  /* 0xfffff80003037812 */ /* 0x000fc600078ec0ff */
[----:B------:R-:W3:Y:S01]  /*0100*/  LDC.64 R8, c[0x0][0x230] ;  /* 0x00008c00ff087b82 */ /* 0x000ee20000000a00 */
[----:B------:R-:W-:-:S05]  /*0110*/  IADD3 R13, R10, -R3, RZ ;  /* 0x800000030a0d7210 */ /* 0x000fca0007ffe0ff */
[C---:B--2---:R-:W-:Y:S02]  /*0120*/  IMAD.WIDE R14, R13.reuse, 0x4, R14 ;  /* 0x000000040d0e7825 */ /* 0x044fe400078e020e */
[----:B------:R-:W2:Y:S02]  /*0130*/  LDC.64 R6, c[0x0][0x238] ;  /* 0x00008e00ff067b82 */ /* 0x000ea40000000a00 */
[C---:B----4-:R-:W-:Y:S01]  /*0140*/  IMAD.WIDE R22, R13.reuse, 0x4, R22 ;  /* 0x000000040d167825 */ /* 0x050fe200078e0216 */
[----:B------:R4:W2:Y:S04]  /*0150*/  LDG.E.EL R0, desc[UR4][R14.64] ;  /* 0x000000040e007981 */ /* 0x0008a8000c2e1900 */
[----:B------:R-:W2:Y:S01]  /*0160*/  LDG.E.EL R11, desc[UR4][R22.64] ;  /* 0x00000004160b7981 */ /* 0x000ea2000c2e1900 */
[----:B------:R-:W2:Y:S01]  /*0170*/  LDC.64 R4, c[0x0][0x258] ;  /* 0x00009600ff047b82 */ /* 0x000ea20000000a00 */
[----:B-----5:R-:W-:-:S04]  /*0180*/  IMAD.WIDE R18, R13, 0x4, R18 ;  /* 0x000000040d127825 */ /* 0x020fc800078e0212 */
[C---:B0---4-:R-:W-:Y:S02]  /*0190*/  IMAD.WIDE R14, R10.reuse, 0x4, R24 ;  /* 0x000000040a0e7825 */ /* 0x051fe400078e0218 */
[----:B------:R-:W4:Y:S01]  /*01a0*/  LDG.E.EL R19, desc[UR4][R18.64] ;  /* 0x0000000412137981 */ /* 0x000f22000c2e1900 */
[----:B------:R-:W0:Y:S01]  /*01b0*/  LDC.64 R2, c[0x0][0x260] ;  /* 0x00009800ff027b82 */ /* 0x000e220000000a00 */
[C---:B-1----:R-:W-:Y:S02]  /*01c0*/  IMAD.WIDE R16, R13.reuse, 0x4, R16 ;  /* 0x000000040d107825 */ /* 0x042fe400078e0210 */
[----:B------:R-:W5:Y:S02]  /*01d0*/  LDG.E R14, desc[UR4][R14.64] ;  /* 0x000000040e0e7981 */ /* 0x000f64000c1e1900 */
[----:B---3--:R-:W-:Y:S02]  /*01e0*/  IMAD.WIDE R20, R10, 0x4, R20 ;  /* 0x000000040a147825 */ /* 0x008fe400078e0214 */
[----:B------:R-:W5:Y:S02]  /*01f0*/  LDG.E.EL R17, desc[UR4][R16.64] ;  /* 0x0000000410117981 */ /* 0x000f64000c2e1900 */
[----:B------:R-:W-:-:S02]  /*0200*/  IMAD.WIDE R8, R13, 0x4, R8 ;  /* 0x000000040d087825 */ /* 0x000fc400078e0208 */
[----:B------:R-:W4:Y:S02]  /*0210*/  LDG.E R12, desc[UR4][R20.64] ;  /* 0x00000004140c7981 */ /* 0x000f24000c1e1900 */
[C---:B--2---:R-:W-:Y:S02]  /*0220*/  IMAD.WIDE R6, R13.reuse, 0x4, R6 ;  /* 0x000000040d067825 */ /* 0x044fe400078e0206 */
[----:B------:R-:W2:Y:S02]  /*0230*/  LDG.E.EL R8, desc[UR4][R8.64] ;  /* 0x0000000408087981 */ /* 0x000ea4000c2e1900 */
[C---:B------:R-:W-:Y:S02]  /*0240*/  IMAD.WIDE R4, R13.reuse, 0x4, R4 ;  /* 0x000000040d047825 */ /* 0x040fe400078e0204 */
[----:B------:R-:W2:Y:S04]  /*0250*/  LDG.E.EL R7, desc[UR4][R6.64] ;  /* 0x0000000406077981 */ /* 0x000ea8000c2e1900 */
[----:B------:R1:W3:Y:S01]  /*0260*/  LDG.E.EL R4, desc[UR4][R4.64] ;  /* 0x0000000404047981 */ /* 0x0002e2000c2e1900 */
[----:B0-----:R-:W-:-:S05]  /*0270*/  IMAD.WIDE R2, R13, 0x4, R2 ;  /* 0x000000040d027825 */ /* 0x001fca00078e0202 */
[----:B------:R0:W3:Y:S01]  /*0280*/  LDG.E.EL R13, desc[UR4][R2.64] ;  /* 0x00000004020d7981 */ /* 0x0000e2000c2e1900 */
[----:B-1----:R-:W-:Y:S01]  /*0290*/  HFMA2.MMA R5, -RZ, RZ, 1.625, 0 ;  /* 0x3e800000ff057435 */ /* 0x002fe200000001ff */
[----:B0-----:R-:W0:Y:S02]  /*02a0*/  LDC.64 R2, c[0x0][0x210] ;  /* 0x00008400ff027b82 */ /* 0x001e240000000a00 */
[----:B0-----:R-:W-:-:S04]  /*02b0*/  IMAD.WIDE R2, R10, 0x4, R2 ;  /* 0x000000040a027825 */ /* 0x001fc800078e0202 */
[----:B------:R-:W-:Y:S01]  /*02c0*/  FADD R0, R0, 9.9999997473787516356e-06 ;  /* 0x3727c5ac00007421 */ /* 0x000fe20000000000 */
[----:B------:R-:W-:-:S03]  /*02d0*/  FADD R11, R11, 9.9999997473787516356e-06 ;  /* 0x3727c5ac0b0b7421 */ /* 0x000fc60000000000 */
[----:B------:R-:W0:Y:S08]  /*02e0*/  MUFU.SQRT R15, R0 ;  /* 0x00000000000f7308 */ /* 0x000e300000002000 */
[----:B------:R-:W1:Y:S01]  /*02f0*/  MUFU.SQRT R16, R11 ;  /* 0x0000000b00107308 */ /* 0x000e620000002000 */
[C---:B0-----:R-:W-:Y:S02]  /*0300*/  FSETP.GT.AND P0, PT, R15.reuse, 8.50705917302346158658e+37, PT ;  /* 0x7e8000000f00780b */ /* 0x041fe40003f04000 */
[----:B------:R-:W-:-:S02]  /*0310*/  FSETP.GEU.AND P2, PT, R15, 1.175494350822287508e-38, PT ;  /* 0x008000000f00780b */ /* 0x000fc40003f4e000 */
[C---:B-1----:R-:W-:Y:S02]  /*0320*/  FSETP.GT.AND P1, PT, R16.reuse, 8.50705917302346158658e+37, PT ;  /* 0x7e8000001000780b */ /* 0x042fe40003f24000 */
[----:B------:R-:W-:-:S07]  /*0330*/  FSETP.GEU.AND P3, PT, R16, 1.175494350822287508e-38, PT ;  /* 0x008000001000780b */ /* 0x000fce0003f6e000 */
[----:B------:R-:W-:-:S04]  /*0340*/  @P0 FMUL R15, R15, 0.25 ;  /* 0x3e8000000f0f0820 */ /* 0x000fc80000400000 */
[----:B------:R-:W-:Y:S01]  /*0350*/  @!P2 FMUL R15, R15, 16777216 ;  /* 0x4b8000000f0fa820 */ /* 0x000fe20000400000 */
[----:B------:R-:W-:-:S04]  /*0360*/  @P1 FMUL R16, R16, 0.25 ;  /* 0x3e80000010101820 */ /* 0x000fc80000400000 */
[----:B------:R-:W-:Y:S01]  /*0370*/  @!P3 FMUL R16, R16, 16777216 ;  /* 0x4b8000001010b820 */ /* 0x000fe20000400000 */
[----:B------:R-:W0:Y:S01]  /*0380*/  MUFU.RCP R15, R15 ;  /* 0x0000000f000f7308 */ /* 0x000e220000001000 */
[----:B------:R-:W-:-:S07]  /*0390*/  FSEL R0, R5, 1, P0 ;  /* 0x3f80000005007808 */ /* 0x000fce0000000000 */
[----:B------:R-:W1:Y:S01]  /*03a0*/  MUFU.RCP R16, R16 ;  /* 0x0000001000107308 */ /* 0x000e620000001000 */
[----:B------:R-:W-:Y:S01]  /*03b0*/  FSEL R5, R5, 1, P1 ;  /* 0x3f80000005057808 */ /* 0x000fe20000800000 */
[----:B------:R-:W-:-:S04]  /*03c0*/  @!P2 FMUL R0, R0, 16777216 ;  /* 0x4b8000000000a820 */ /* 0x000fc80000400000 */
[----:B------:R-:W-:Y:S01]  /*03d0*/  @!P3 FMUL R5, R5, 16777216 ;  /* 0x4b8000000505b820 */ /* 0x000fe20000400000 */
[----:B----4-:R-:W-:Y:S01]  /*03e0*/  FADD R12, R12, -R19 ;  /* 0x800000130c0c7221 */ /* 0x010fe20000000000 */
[----:B0-----:R-:W-:Y:S01]  /*03f0*/  FMUL R0, R15, R0 ;  /* 0x000000000f007220 */ /* 0x001fe20000400000 */
[----:B-----5:R-:W-:Y:S01]  /*0400*/  FADD R17, R14, -R17 ;  /* 0x800000110e117221 */ /* 0x020fe20000000000 */
[----:B-1----:R-:W-:-:S03]  /*0410*/  FMUL R5, R16, R5 ;  /* 0x0000000510057220 */ /* 0x002fc60000400000 */
[----:B------:R-:W-:Y:S01]  /*0420*/  FMUL R0, R0, R17 ;  /* 0x0000001100007220 */ /* 0x000fe20000400000 */
[----:B------:R-:W-:-:S03]  /*0430*/  FMUL R5, R5, R12 ;  /* 0x0000000c05057220 */ /* 0x000fc60000400000 */
[----:B--2---:R-:W-:Y:S01]  /*0440*/  FFMA R0, R8, R0, R7 ;  /* 0x0000000008007223 */ /* 0x004fe20000000007 */
[----:B---3--:R-:W-:-:S04]  /*0450*/  FFMA R5, R4, R5, R13 ;  /* 0x0000000504057223 */ /* 0x008fc8000000000d */
[C---:B------:R-:W-:Y:S01]  /*0460*/  FADD R4, R0.reuse, R5 ;  /* 0x0000000500047221 */ /* 0x040fe20000000000 */
[----:B------:R-:W-:-:S04]  /*0470*/  FSETP.GEU.AND P0, PT, R0, -R5, PT ;  /* 0x800000050000720b */ /* 0x000fc80003f0e000 */
[----:B------:R-:W-:-:S05]  /*0480*/  FSEL R5, R4, RZ, P0 ;  /* 0x000000ff04057208 */ /* 0x000fca0000000000 */
[----:B------:R-:W-:Y:S01]  /*0490*/  STG.E desc[UR4][R2.64], R5 ;  /* 0x0000000502007986 */ /* 0x000fe2000c101904 */
[----:B------:R-:W-:Y:S05]  /*04a0*/  EXIT ;  /* 0x000000000000794d */ /* 0x000fea0003800000 */
.L_x_0:
[----:B------:R-:W-:-:S00]  /*04b0*/  BRA `(.L_x_0) ;  /* 0xfffffffc00fc7947 */ /* 0x000fc0000383ffff */
[----:B------:R-:W-:-:S00]  /*04c0*/  NOP ;  /* 0x0000000000007918 */ /* 0x000fc00000000000 */
        /* <DEDUP_REMOVED lines=11> */
.L_x_1:


//--------------------- .nv.global.init           --------------------------
	.section	.nv.global.init,"aw",@progbits
.nv.global.init:
	.type		_$_str,@object
	.size		_$_str,(_$_str_$_2 - _$_str)
_$_str:
        /*0000*/ 	.byte	0x5f, 0x5f, 0x43, 0x55, 0x44, 0x41, 0x5f, 0x46, 0x54, 0x5a, 0x00
	.type		_$_str_$_2,@object
	.size		_$_str_$_2,(.L_1 - _$_str_$_2)
_$_str_$_2:
        /*000b*/ 	.byte	0x5f, 0x5f, 0x43, 0x55, 0x44, 0x41, 0x5f, 0x50, 0x52, 0x45, 0x43, 0x5f, 0x53, 0x51, 0x52, 0x54
        /*001b*/ 	.byte	0x00
.L_1:


//--------------------- .nv.constant0.triton_poi_fused__native_batch_norm_legit_no_training_add_relu_59 --------------------------
	.section	.nv.constant0.triton_poi_fused__native_batch_norm_legit_no_training_add_relu_59,"a",@progbits
	.sectionflags	@""
	.align	4
.nv.constant0.triton_poi_fused__native_batch_norm_legit_no_training_add_relu_59:
	.zero		620
